	.headerflags	@"EF_CUDA_TEXMODE_UNIFIED EF_CUDA_64BIT_ADDRESS EF_CUDA_ACCELERATORS EF_CUDA_SM90 EF_CUDA_VIRTUAL_SM(EF_CUDA_SM90)"
	.elftype	@"ET_EXEC"


//--------------------- .nv.info                  --------------------------
	.section	.nv.info,"",@"SHT_CUDA_INFO"
	.align	4


	//----- nvinfo : EIATTR_REGCOUNT
	.align		4
        /*0000*/ 	.byte	0x04, 0x2f
        /*0002*/ 	.short	(.L_1 - .L_0)
	.align		4
.L_0:
        /*0004*/ 	.word	index@(triton_per_fused_abs_mean_sub_8)
        /*0008*/ 	.word	0x0000001c


	//----- nvinfo : EIATTR_MIN_STACK_SIZE
	.align		4
.L_1:
        /*000c*/ 	.byte	0x04, 0x12
        /*000e*/ 	.short	(.L_3 - .L_2)
	.align		4
.L_2:
        /*0010*/ 	.word	index@(triton_per_fused_abs_mean_sub_8)
        /*0014*/ 	.word	0x00000000


	//----- nvinfo : EIATTR_FRAME_SIZE
	.align		4
.L_3:
        /*0018*/ 	.byte	0x04, 0x11
        /*001a*/ 	.short	(.L_5 - .L_4)
	.align		4
.L_4:
        /*001c*/ 	.word	index@(triton_per_fused_abs_mean_sub_8)
        /*0020*/ 	.word	0x00000000


	//----- nvinfo : EIATTR_MIN_STACK_SIZE
	.align		4
.L_5:
        /*0024*/ 	.byte	0x04, 0x12
        /*0026*/ 	.short	(.L_7 - .L_6)
	.align		4
.L_6:
        /*0028*/ 	.word	index@(triton_per_fused_abs_mean_sub_8)
        /*002c*/ 	.word	0x00000000
.L_7:


//--------------------- .nv.info.triton_per_fused_abs_mean_sub_8 --------------------------
	.section	.nv.info.triton_per_fused_abs_mean_sub_8,"",@"SHT_CUDA_INFO"
	.sectionflags	@""
	.align	4


	//----- nvinfo : EIATTR_CUDA_API_VERSION
	.align		4
        /*0000*/ 	.byte	0x04, 0x37
        /*0002*/ 	.short	(.L_9 - .L_8)
.L_8:
        /*0004*/ 	.word	0x0000007c


	//----- nvinfo : EIATTR_KPARAM_INFO
	.align		4
.L_9:
        /*0008*/ 	.byte	0x04, 0x17
        /*000a*/ 	.short	(.L_11 - .L_10)
.L_10:
        /*000c*/ 	.word	0x00000000
        /*0010*/ 	.short	0x0004
        /*0012*/ 	.short	0x001c
        /*0014*/ 	.byte	0x00, 0xf0, 0x11, 0x00


	//----- nvinfo : EIATTR_KPARAM_INFO
	.align		4
.L_11:
        /*0018*/ 	.byte	0x04, 0x17
        /*001a*/ 	.short	(.L_13 - .L_12)
.L_12:
        /*001c*/ 	.word	0x00000000
        /*0020*/ 	.short	0x0003
        /*0022*/ 	.short	0x0018
        /*0024*/ 	.byte	0x00, 0xf0, 0x11, 0x00


	//----- nvinfo : EIATTR_KPARAM_INFO
	.align		4
.L_13:
        /*0028*/ 	.byte	0x04, 0x17
        /*002a*/ 	.short	(.L_15 - .L_14)
.L_14:
        /*002c*/ 	.word	0x00000000
        /*0030*/ 	.short	0x0002
        /*0032*/ 	.short	0x0010
        /*0034*/ 	.byte	0x00, 0xf4, 0x21, 0x00


	//----- nvinfo : EIATTR_KPARAM_INFO
	.align		4
.L_15:
        /*0038*/ 	.byte	0x04, 0x17
        /*003a*/ 	.short	(.L_17 - .L_16)
.L_16:
        /*003c*/ 	.word	0x00000000
        /*0040*/ 	.short	0x0001
        /*0042*/ 	.short	0x0008
        /*0044*/ 	.byte	0x00, 0xf4, 0x21, 0x00


	//----- nvinfo : EIATTR_KPARAM_INFO
	.align		4
.L_17:
        /*0048*/ 	.byte	0x04, 0x17
        /*004a*/ 	.short	(.L_19 - .L_18)
.L_18:
        /*004c*/ 	.word	0x00000000
        /*0050*/ 	.short	0x0000
        /*0052*/ 	.short	0x0000
        /*0054*/ 	.byte	0x00, 0xf4, 0x21, 0x00


	//----- nvinfo : EIATTR_SPARSE_MMA_MASK
	.align		4
.L_19:
        /*0058*/ 	.byte	0x03, 0x50
        /*005a*/ 	.short	0x0000


	//----- nvinfo : EIATTR_MAXREG_COUNT
	.align		4
        /*005c*/ 	.byte	0x03, 0x1b
        /*005e*/ 	.short	0x00ff


	//----- nvinfo : EIATTR_COOP_GROUP_MASK_REGIDS
	.align		4
        /*0060*/ 	.byte	0x04, 0x29
        /*0062*/ 	.short	(.L_21 - .L_20)


	//   ....[0]....
.L_20:
        /*0064*/ 	.word	0xffffffff


	//   ....[1]....
        /*0068*/ 	.word	0xffffffff


	//   ....[2]....
        /*006c*/ 	.word	0xffffffff


	//   ....[3]....
        /*0070*/ 	.word	0xffffffff


	//   ....[4]....
        /*0074*/ 	.word	0xffffffff


	//----- nvinfo : EIATTR_COOP_GROUP_INSTR_OFFSETS
	.align		4
.L_21:
        /*0078*/ 	.byte	0x04, 0x28
        /*007a*/ 	.short	(.L_23 - .L_22)


	//   ....[0]....
.L_22:
        /*007c*/ 	.word	0x00000790


	//   ....[1]....
        /*0080*/ 	.word	0x000007c0


	//   ....[2]....
        /*0084*/ 	.word	0x00000850


	//   ....[3]....
        /*0088*/ 	.word	0x00000870


	//   ....[4]....
        /*008c*/ 	.word	0x000008a0


	//----- nvinfo : EIATTR_EXIT_INSTR_OFFSETS
	.align		4
.L_23:
        /*0090*/ 	.byte	0x04, 0x1c
        /*0092*/ 	.short	(.L_25 - .L_24)


	//   ....[0]....
.L_24:
        /*0094*/ 	.word	0x00000920


	//   ....[1]....
        /*0098*/ 	.word	0x00000970


	//----- nvinfo : EIATTR_REQNTID
	.align		4
.L_25:
        /*009c*/ 	.byte	0x04, 0x10
        /*009e*/ 	.short	(.L_27 - .L_26)
.L_26:
        /*00a0*/ 	.word	0x00000100
        /*00a4*/ 	.word	0x00000001
        /*00a8*/ 	.word	0x00000001


	//----- nvinfo : EIATTR_CBANK_PARAM_SIZE
	.align		4
.L_27:
        /*00ac*/ 	.byte	0x03, 0x19
        /*00ae*/ 	.short	0x0020


	//----- nvinfo : EIATTR_PARAM_CBANK
	.align		4
        /*00b0*/ 	.byte	0x04, 0x0a
        /*00b2*/ 	.short	(.L_29 - .L_28)
	.align		4
.L_28:
        /*00b4*/ 	.word	index@(.nv.constant0.triton_per_fused_abs_mean_sub_8)
        /*00b8*/ 	.short	0x0210
        /*00ba*/ 	.short	0x0020


	//----- nvinfo : EIATTR_SW_WAR
	.align		4
.L_29:
        /*00bc*/ 	.byte	0x04, 0x36
        /*00be*/ 	.short	(.L_31 - .L_30)
.L_30:
        /*00c0*/ 	.word	0x00000008
.L_31:


//--------------------- .nv.callgraph             --------------------------
	.section	.nv.callgraph,"",@"SHT_CUDA_CALLGRAPH"
	.align	4
	.sectionentsize	8
	.align		4
        /*0000*/ 	.word	0x00000000
	.align		4
        /*0004*/ 	.word	0xffffffff
	.align		4
        /*0008*/ 	.word	0x00000000
	.align		4
        /*000c*/ 	.word	0xfffffffe
	.align		4
        /*0010*/ 	.word	0x00000000
	.align		4
        /*0014*/ 	.word	0xfffffffd
	.align		4
        /*0018*/ 	.word	0x00000000
	.align		4
        /*001c*/ 	.word	0xfffffffc


//--------------------- .text.triton_per_fused_abs_mean_sub_8 --------------------------
	.section	.text.triton_per_fused_abs_mean_sub_8,"ax",@progbits
	.sectionflags	@"SHF_BARRIERS=1"
	.align	128
        .global         triton_per_fused_abs_mean_sub_8
        .type           triton_per_fused_abs_mean_sub_8,@function
        .size           triton_per_fused_abs_mean_sub_8,(.L_x_1 - triton_per_fused_abs_mean_sub_8)
        .other          triton_per_fused_abs_mean_sub_8,@"STO_CUDA_ENTRY STV_DEFAULT"
triton_per_fused_abs_mean_sub_8:
.text.triton_per_fused_abs_mean_sub_8:
[----:B------:R-:W0:Y:S01]  /*0000*/  LDC R1, c[0x0][0x28] ;  /* 0x00000a00ff017b82 */ /* 0x000e220000000800 */
[----:B------:R-:W1:Y:S01]  /*0010*/  S2R R19, SR_TID.X ;  /* 0x0000000000137919 */ /* 0x000e620000002100 */
[----:B------:R-:W-:Y:S01]  /*0020*/  ULDC.64 UR6, c[0x0][0x208] ;  /* 0x0000820000067ab9 */ /* 0x000fe20000000a00 */
[----:B------:R-:W2:Y:S01]  /*0030*/  S2R R3, SR_CTAID.X ;  /* 0x0000000000037919 */ /* 0x000ea20000002500 */
[----:B-1----:R-:W-:Y:S02]  /*0040*/  LOP3.LUT R6, R19, 0x7, RZ, 0xc0, !PT ;  /* 0x0000000713067812 */ /* 0x002fe400078ec0ff */
[----:B------:R-:W-:-:S03]  /*0050*/  SHF.R.U32.HI R12, RZ, 0x3, R19 ;  /* 0x00000003ff0c7819 */ /* 0x000fc60000011613 */
[----:B--2---:R-:W-:Y:S01]  /*0060*/  IMAD R0, R3, 0x8, R6 ;  /* 0x0000000803007824 */ /* 0x004fe200078e0206 */
[----:B------:R-:W-:-:S04]  /*0070*/  SGXT.U32 R12, R12, 0x5 ;  /* 0x000000050c0c781a */ /* 0x000fc80000000000 */
[----:B------:R-:W-:-:S04]  /*0080*/  SHF.R.S32.HI R3, RZ, 0x1f, R0 ;  /* 0x0000001fff037819 */ /* 0x000fc80000011400 */
[----:B------:R-:W-:-:S04]  /*0090*/  LEA.HI R3, R3, R0, RZ, 0x7 ;  /* 0x0000000003037211 */ /* 0x000fc800078f38ff */
[----:B------:R-:W-:Y:S02]  /*00a0*/  LOP3.LUT R5, R3, 0xffffff80, RZ, 0xc0, !PT ;  /* 0xffffff8003057812 */ /* 0x000fe400078ec0ff */
[----:B------:R-:W-:Y:S02]  /*00b0*/  LOP3.LUT R11, R12, 0xffffff80, R3, 0xf8, !PT ;  /* 0xffffff800c0b7812 */ /* 0x000fe400078ef803 */
[----:B------:R-:W-:Y:S01]  /*00c0*/  SHF.R.S32.HI R4, RZ, 0x1f, R3 ;  /* 0x0000001fff047819 */ /* 0x000fe20000011403 */
[----:B------:R-:W-:Y:S01]  /*00d0*/  IMAD.IADD R2, R0, 0x1, -R5 ;  /* 0x0000000100027824 */ /* 0x000fe200078e0a05 */
[----:B------:R-:W-:Y:S02]  /*00e0*/  LOP3.LUT R3, R5, 0x20, R12, 0xfe, !PT ;  /* 0x0000002005037812 */ /* 0x000fe400078efe0c */
[----:B------:R-:W-:Y:S02]  /*00f0*/  LOP3.LUT R15, R5, 0x60, R12, 0xfe, !PT ;  /* 0x00000060050f7812 */ /* 0x000fe400078efe0c */
[----:B------:R-:W-:-:S02]  /*0100*/  LOP3.LUT R13, R11, 0x40, RZ, 0xfc, !PT ;  /* 0x000000400b0d7812 */ /* 0x000fc400078efcff */
[----:B------:R-:W-:Y:S01]  /*0110*/  LEA.HI R9, R4, R3, RZ, 0x6 ;  /* 0x0000000304097211 */ /* 0x000fe200078f30ff */
[----:B------:R-:W-:Y:S01]  /*0120*/  IMAD R3, R2, 0x2000, R3 ;  /* 0x0000200002037824 */ /* 0x000fe200078e0203 */
[----:B------:R-:W-:Y:S01]  /*0130*/  LEA.HI R14, R4, R11, RZ, 0x6 ;  /* 0x0000000b040e7211 */ /* 0x000fe200078f30ff */
[----:B------:R-:W-:Y:S01]  /*0140*/  IMAD R11, R2, 0x2000, R11 ;  /* 0x00002000020b7824 */ /* 0x000fe200078e020b */
[----:B------:R-:W-:Y:S01]  /*0150*/  LEA.HI R16, R4, R13, RZ, 0x6 ;  /* 0x0000000d04107211 */ /* 0x000fe200078f30ff */
[----:B------:R-:W-:Y:S01]  /*0160*/  IMAD R17, R2, 0x2000, R15 ;  /* 0x0000200002117824 */ /* 0x000fe200078e020f */
[----:B------:R-:W-:Y:S01]  /*0170*/  LEA.HI R5, R4, R15, RZ, 0x6 ;  /* 0x0000000f04057211 */ /* 0x000fe200078f30ff */
[----:B------:R-:W-:Y:S01]  /*0180*/  IMAD R4, R2, 0x2000, R13 ;  /* 0x0000200002047824 */ /* 0x000fe200078e020d */
[----:B------:R-:W-:Y:S02]  /*0190*/  SHF.R.S32.HI R10, RZ, 0x1f, R3 ;  /* 0x0000001fff0a7819 */ /* 0x000fe40000011403 */
[----:B------:R-:W-:-:S02]  /*01a0*/  SHF.R.S32.HI R2, RZ, 0x1f, R11 ;  /* 0x0000001fff027819 */ /* 0x000fc4000001140b */
[----:B------:R-:W-:Y:S02]  /*01b0*/  SHF.R.S32.HI R13, RZ, 0x1f, R4 ;  /* 0x0000001fff0d7819 */ /* 0x000fe40000011404 */
[CC--:B------:R-:W-:Y:S02]  /*01c0*/  LEA.HI R8, R10.reuse, R3.reuse, RZ, 0x12 ;  /* 0x000000030a087211 */ /* 0x0c0fe400078f90ff */
[----:B------:R-:W-:Y:S02]  /*01d0*/  LEA.HI R3, R10, R3, RZ, 0xc ;  /* 0x000000030a037211 */ /* 0x000fe400078f60ff */
[CC--:B------:R-:W-:Y:S02]  /*01e0*/  LEA.HI R10, R2.reuse, R11.reuse, RZ, 0x12 ;  /* 0x0000000b020a7211 */ /* 0x0c0fe400078f90ff */
[----:B------:R-:W-:Y:S02]  /*01f0*/  SHF.R.S32.HI R18, RZ, 0x1f, R17 ;  /* 0x0000001fff127819 */ /* 0x000fe40000011411 */
[----:B------:R-:W-:-:S02]  /*0200*/  LEA.HI R2, R2, R11, RZ, 0xc ;  /* 0x0000000b02027211 */ /* 0x000fc400078f60ff */
[----:B------:R-:W-:Y:S02]  /*0210*/  SHF.R.S32.HI R9, RZ, 0x6, R9 ;  /* 0x00000006ff097819 */ /* 0x000fe40000011409 */
[CC--:B------:R-:W-:Y:S02]  /*0220*/  LEA.HI R11, R13.reuse, R4.reuse, RZ, 0x12 ;  /* 0x000000040d0b7211 */ /* 0x0c0fe400078f90ff */
[----:B------:R-:W-:Y:S02]  /*0230*/  SHF.R.S32.HI R15, RZ, 0x6, R16 ;  /* 0x00000006ff0f7819 */ /* 0x000fe40000011410 */
[----:B------:R-:W-:Y:S02]  /*0240*/  LEA.HI R4, R13, R4, RZ, 0xc ;  /* 0x000000040d047211 */ /* 0x000fe400078f60ff */
[CC--:B------:R-:W-:Y:S02]  /*0250*/  LEA.HI R13, R18.reuse, R17.reuse, RZ, 0x12 ;  /* 0x00000011120d7211 */ /* 0x0c0fe400078f90ff */
[----:B------:R-:W-:-:S02]  /*0260*/  LEA.HI R16, R18, R17, RZ, 0xc ;  /* 0x0000001112107211 */ /* 0x000fc400078f60ff */
[----:B------:R-:W-:Y:S02]  /*0270*/  LEA.HI R18, R9, R9, RZ, 0x6 ;  /* 0x0000000909127211 */ /* 0x000fe400078f30ff */
[----:B------:R-:W-:Y:S02]  /*0280*/  LEA.HI R20, R15, R15, RZ, 0x6 ;  /* 0x0000000f0f147211 */ /* 0x000fe400078f30ff */
[----:B------:R-:W-:Y:S02]  /*0290*/  SHF.R.S32.HI R14, RZ, 0x6, R14 ;  /* 0x00000006ff0e7819 */ /* 0x000fe4000001140e */
[----:B------:R-:W-:Y:S02]  /*02a0*/  SHF.R.S32.HI R5, RZ, 0x6, R5 ;  /* 0x00000006ff057819 */ /* 0x000fe40000011405 */
[----:B------:R-:W-:Y:S02]  /*02b0*/  LOP3.LUT R18, R18, 0xfffc0, RZ, 0xc0, !PT ;  /* 0x000fffc012127812 */ /* 0x000fe400078ec0ff */
[----:B------:R-:W-:-:S02]  /*02c0*/  LOP3.LUT R20, R20, 0xfffc0, RZ, 0xc0, !PT ;  /* 0x000fffc014147812 */ /* 0x000fc400078ec0ff */
[----:B------:R-:W-:Y:S01]  /*02d0*/  LEA.HI R17, R14, R14, RZ, 0x6 ;  /* 0x0000000e0e117211 */ /* 0x000fe200078f30ff */
[----:B------:R-:W-:Y:S01]  /*02e0*/  IMAD.IADD R9, R9, 0x1, -R18 ;  /* 0x0000000109097824 */ /* 0x000fe200078e0a12 */
[----:B------:R-:W-:Y:S01]  /*02f0*/  LEA.HI R21, R5, R5, RZ, 0x6 ;  /* 0x0000000505157211 */ /* 0x000fe200078f30ff */
[----:B------:R-:W-:Y:S01]  /*0300*/  IMAD.IADD R15, R15, 0x1, -R20 ;  /* 0x000000010f0f7824 */ /* 0x000fe200078e0a14 */
[----:B------:R-:W-:Y:S02]  /*0310*/  LOP3.LUT R17, R17, 0xfffc0, RZ, 0xc0, !PT ;  /* 0x000fffc011117812 */ /* 0x000fe400078ec0ff */
[----:B------:R-:W-:Y:S01]  /*0320*/  LOP3.LUT R18, R12, 0x60, RZ, 0xfc, !PT ;  /* 0x000000600c127812 */ /* 0x000fe200078efcff */
[----:B------:R-:W-:Y:S01]  /*0330*/  IMAD.SHL.U32 R25, R15, 0x1000, RZ ;  /* 0x000010000f197824 */ /* 0x000fe200078e00ff */
[----:B------:R-:W-:Y:S01]  /*0340*/  LOP3.LUT R20, R21, 0xfffc0, RZ, 0xc0, !PT ;  /* 0x000fffc015147812 */ /* 0x000fe200078ec0ff */
[----:B------:R-:W-:Y:S01]  /*0350*/  IMAD.IADD R14, R14, 0x1, -R17 ;  /* 0x000000010e0e7824 */ /* 0x000fe200078e0a11 */
[----:B------:R-:W-:Y:S01]  /*0360*/  SHF.R.S32.HI R3, RZ, 0xc, R3 ;  /* 0x0000000cff037819 */ /* 0x000fe20000011403 */
[----:B------:R-:W-:Y:S01]  /*0370*/  IMAD.SHL.U32 R18, R18, 0x40, RZ ;  /* 0x0000004012127824 */ /* 0x000fe200078e00ff */
[C---:B------:R-:W-:Y:S01]  /*0380*/  LOP3.LUT R17, R12.reuse, 0x20, RZ, 0xfc, !PT ;  /* 0x000000200c117812 */ /* 0x040fe200078efcff */
[----:B------:R-:W-:Y:S01]  /*0390*/  IMAD.IADD R5, R5, 0x1, -R20 ;  /* 0x0000000105057824 */ /* 0x000fe200078e0a14 */
[----:B------:R-:W-:Y:S01]  /*03a0*/  LEA.HI R21, R3, R3, RZ, 0x6 ;  /* 0x0000000303157211 */ /* 0x000fe200078f30ff */
[----:B------:R-:W-:Y:S01]  /*03b0*/  IMAD.SHL.U32 R12, R12, 0x40, RZ ;  /* 0x000000400c0c7824 */ /* 0x000fe200078e00ff */
[----:B------:R-:W-:Y:S01]  /*03c0*/  SHF.R.S32.HI R20, RZ, 0xc, R2 ;  /* 0x0000000cff147819 */ /* 0x000fe20000011402 */
[----:B------:R-:W-:Y:S01]  /*03d0*/  IMAD.SHL.U32 R17, R17, 0x40, RZ ;  /* 0x0000004011117824 */ /* 0x000fe200078e00ff */
[----:B------:R-:W-:Y:S01]  /*03e0*/  LOP3.LUT R18, R18, 0xfc0, RZ, 0xc0, !PT ;  /* 0x00000fc012127812 */ /* 0x000fe200078ec0ff */
[----:B------:R-:W-:Y:S01]  /*03f0*/  IMAD.SHL.U32 R2, R9, 0x1000, RZ ;  /* 0x0000100009027824 */ /* 0x000fe200078e00ff */
[----:B------:R-:W-:-:S02]  /*0400*/  LOP3.LUT R22, R21, 0xffffffc0, RZ, 0xc0, !PT ;  /* 0xffffffc015167812 */ /* 0x000fc400078ec0ff */
[----:B------:R-:W-:Y:S01]  /*0410*/  LEA.HI R21, R20, R20, RZ, 0x6 ;  /* 0x0000001414157211 */ /* 0x000fe200078f30ff */
[----:B------:R-:W-:Y:S01]  /*0420*/  IMAD R9, R5, 0x1000, R18 ;  /* 0x0000100005097824 */ /* 0x000fe200078e0212 */
[----:B------:R-:W-:Y:S01]  /*0430*/  LOP3.LUT R17, R2, R17, RZ, 0xfc, !PT ;  /* 0x0000001102117212 */ /* 0x000fe200078efcff */
[----:B------:R-:W-:Y:S01]  /*0440*/  IMAD.IADD R18, R3, 0x1, -R22 ;  /* 0x0000000103127824 */ /* 0x000fe200078e0a16 */
[----:B------:R-:W-:Y:S01]  /*0450*/  LOP3.LUT R23, R21, 0xffffffc0, RZ, 0xc0, !PT ;  /* 0xffffffc015177812 */ /* 0x000fe200078ec0ff */
[----:B------:R-:W1:Y:S01]  /*0460*/  LDC.64 R2, c[0x0][0x210] ;  /* 0x00008400ff027b82 */ /* 0x000e620000000a00 */
[----:B------:R-:W-:Y:S02]  /*0470*/  SHF.R.S32.HI R21, RZ, 0xc, R4 ;  /* 0x0000000cff157819 */ /* 0x000fe40000011404 */
[----:B------:R-:W-:Y:S01]  /*0480*/  SHF.R.S32.HI R16, RZ, 0xc, R16 ;  /* 0x0000000cff107819 */ /* 0x000fe20000011410 */
[----:B------:R-:W-:Y:S01]  /*0490*/  IMAD.IADD R20, R20, 0x1, -R23 ;  /* 0x0000000114147824 */ /* 0x000fe200078e0a17 */
[----:B------:R-:W-:Y:S01]  /*04a0*/  LEA.HI R22, R21, R21, RZ, 0x6 ;  /* 0x0000001515167211 */ /* 0x000fe200078f30ff */
[----:B------:R-:W-:Y:S01]  /*04b0*/  IMAD.SHL.U32 R23, R14, 0x1000, RZ ;  /* 0x000010000e177824 */ /* 0x000fe200078e00ff */
[----:B------:R-:W-:Y:S01]  /*04c0*/  LEA.HI R14, R16, R16, RZ, 0x6 ;  /* 0x00000010100e7211 */ /* 0x000fe200078f30ff */
[----:B------:R-:W2:Y:S01]  /*04d0*/  LDC.64 R4, c[0x0][0x218] ;  /* 0x00008600ff047b82 */ /* 0x000ea20000000a00 */
[----:B------:R-:W-:-:S02]  /*04e0*/  LOP3.LUT R22, R22, 0xffffffc0, RZ, 0xc0, !PT ;  /* 0xffffffc016167812 */ /* 0x000fc400078ec0ff */
[-C--:B------:R-:W-:Y:S02]  /*04f0*/  LOP3.LUT R15, R23, R12.reuse, RZ, 0xfc, !PT ;  /* 0x0000000c170f7212 */ /* 0x080fe400078efcff */
[----:B------:R-:W-:Y:S01]  /*0500*/  LOP3.LUT R10, R10, 0xfffc0000, RZ, 0xc0, !PT ;  /* 0xfffc00000a0a7812 */ /* 0x000fe200078ec0ff */
[----:B------:R-:W-:Y:S01]  /*0510*/  IMAD.IADD R22, R21, 0x1, -R22 ;  /* 0x0000000115167824 */ /* 0x000fe200078e0a16 */
[----:B------:R-:W-:Y:S02]  /*0520*/  LOP3.LUT R8, R8, 0xfffc0000, RZ, 0xc0, !PT ;  /* 0xfffc000008087812 */ /* 0x000fe400078ec0ff */
[----:B------:R-:W-:Y:S02]  /*0530*/  LOP3.LUT R21, R14, 0xffffffc0, RZ, 0xc0, !PT ;  /* 0xffffffc00e157812 */ /* 0x000fe400078ec0ff */
[----:B------:R-:W-:Y:S02]  /*0540*/  LOP3.LUT R12, R25, R12, RZ, 0xfc, !PT ;  /* 0x0000000c190c7212 */ /* 0x000fe400078efcff */
[----:B------:R-:W-:Y:S01]  /*0550*/  LOP3.LUT R11, R11, 0xfffc0000, RZ, 0xc0, !PT ;  /* 0xfffc00000b0b7812 */ /* 0x000fe200078ec0ff */
[----:B------:R-:W-:Y:S01]  /*0560*/  IMAD.IADD R16, R16, 0x1, -R21 ;  /* 0x0000000110107824 */ /* 0x000fe200078e0a15 */
[----:B------:R-:W-:-:S02]  /*0570*/  IADD3 R23, R20, R15, R10 ;  /* 0x0000000f14177210 */ /* 0x000fc40007ffe00a */
[----:B------:R-:W-:Y:S02]  /*0580*/  IADD3 R25, R18, R17, R8 ;  /* 0x0000001112197210 */ /* 0x000fe40007ffe008 */
[----:B------:R-:W-:Y:S01]  /*0590*/  IADD3 R17, R22, R12, R11 ;  /* 0x0000000c16117210 */ /* 0x000fe20007ffe00b */
[----:B-1----:R-:W-:Y:S01]  /*05a0*/  IMAD.WIDE R20, R23, 0x4, R2 ;  /* 0x0000000417147825 */ /* 0x002fe200078e0202 */
[----:B------:R-:W-:-:S03]  /*05b0*/  LOP3.LUT R8, R13, 0xfffc0000, RZ, 0xc0, !PT ;  /* 0xfffc00000d087812 */ /* 0x000fc600078ec0ff */
[----:B------:R-:W-:Y:S02]  /*05c0*/  IMAD.WIDE R14, R25, 0x4, R2 ;  /* 0x00000004190e7825 */ /* 0x000fe400078e0202 */
[----:B------:R-:W3:Y:S02]  /*05d0*/  LDG.E.EL R20, desc[UR6][R20.64] ;  /* 0x0000000614147981 */ /* 0x000ee4000c2e1900 */
[----:B--2---:R-:W-:Y:S01]  /*05e0*/  IMAD.WIDE R12, R23, 0x4, R4 ;  /* 0x00000004170c7825 */ /* 0x004fe200078e0204 */
[----:B------:R-:W-:Y:S01]  /*05f0*/  IADD3 R23, R16, R9, R8 ;  /* 0x0000000910177210 */ /* 0x000fe20007ffe008 */
[----:B------:R-:W2:Y:S02]  /*0600*/  LDG.E.EL R14, desc[UR6][R14.64] ;  /* 0x000000060e0e7981 */ /* 0x000ea4000c2e1900 */
[----:B------:R-:W-:Y:S02]  /*0610*/  IMAD.WIDE R10, R25, 0x4, R4 ;  /* 0x00000004190a7825 */ /* 0x000fe400078e0204 */
[----:B------:R-:W3:Y:S02]  /*0620*/  LDG.E.EL R13, desc[UR6][R12.64] ;  /* 0x000000060c0d7981 */ /* 0x000ee4000c2e1900 */
[----:B------:R-:W-:-:S02]  /*0630*/  IMAD.WIDE R8, R17, 0x4, R2 ;  /* 0x0000000411087825 */ /* 0x000fc400078e0202 */
[----:B------:R-:W2:Y:S02]  /*0640*/  LDG.E.EL R11, desc[UR6][R10.64] ;  /* 0x000000060a0b7981 */ /* 0x000ea4000c2e1900 */
[----:B------:R-:W-:Y:S02]  /*0650*/  IMAD.WIDE R16, R17, 0x4, R4 ;  /* 0x0000000411107825 */ /* 0x000fe400078e0204 */
[----:B------:R-:W4:Y:S02]  /*0660*/  LDG.E.EL R8, desc[UR6][R8.64] ;  /* 0x0000000608087981 */ /* 0x000f24000c2e1900 */
[C---:B------:R-:W-:Y:S02]  /*0670*/  IMAD.WIDE R2, R23.reuse, 0x4, R2 ;  /* 0x0000000417027825 */ /* 0x040fe400078e0202 */
[----:B------:R-:W4:Y:S02]  /*0680*/  LDG.E.EL R17, desc[UR6][R16.64] ;  /* 0x0000000610117981 */ /* 0x000f24000c2e1900 */
[----:B------:R-:W-:-:S02]  /*0690*/  IMAD.WIDE R4, R23, 0x4, R4 ;  /* 0x0000000417047825 */ /* 0x000fc400078e0204 */
[----:B------:R1:W5:Y:S04]  /*06a0*/  LDG.E.EL R2, desc[UR6][R2.64] ;  /* 0x0000000602027981 */ /* 0x000368000c2e1900 */
[----:B------:R-:W5:Y:S01]  /*06b0*/  LDG.E.EL R5, desc[UR6][R4.64] ;  /* 0x0000000604057981 */ /* 0x000f62000c2e1900 */
[----:B------:R-:W1:Y:S01]  /*06c0*/  S2UR UR5, SR_CgaCtaId ;  /* 0x00000000000579c3 */ /* 0x000e620000008800 */
[----:B------:R-:W-:Y:S01]  /*06d0*/  UMOV UR4, 0x400 ;  /* 0x0000040000047882 */ /* 0x000fe20000000000 */
[----:B-1----:R-:W-:-:S04]  /*06e0*/  SHF.R.U32.HI R3, RZ, 0x3, R19 ;  /* 0x00000003ff037819 */ /* 0x002fc80000011613 */
[----:B------:R-:W-:Y:S01]  /*06f0*/  LOP3.LUT R3, R3, 0x1c, RZ, 0xc0, !PT ;  /* 0x0000001c03037812 */ /* 0x000fe200078ec0ff */
[----:B0-----:R-:W-:Y:S01]  /*0700*/  UPRMT UR4, UR5, 0x654, UR4 ;  /* 0x0000065405047896 */ /* 0x001fe20008000004 */
[----:B------:R-:W-:Y:S01]  /*0710*/  ISETP.GE.AND P1, PT, R19, 0x40, PT ;  /* 0x000000401300780c */ /* 0x000fe20003f26270 */
[----:B---3--:R-:W-:Y:S01]  /*0720*/  FADD R15, R20, -R13 ;  /* 0x8000000d140f7221 */ /* 0x008fe20000000000 */
[----:B--2---:R-:W-:-:S04]  /*0730*/  FADD R14, R14, -R11 ;  /* 0x8000000b0e0e7221 */ /* 0x004fc80000000000 */
[----:B------:R-:W-:Y:S01]  /*0740*/  FADD R15, |R14|, |R15| ;  /* 0x4000000f0e0f7221 */ /* 0x000fe20000000200 */
[----:B----4-:R-:W-:-:S04]  /*0750*/  FADD R10, R8, -R17 ;  /* 0x80000011080a7221 */ /* 0x010fc80000000000 */
[----:B------:R-:W-:Y:S01]  /*0760*/  FADD R10, |R10|, R15 ;  /* 0x0000000f0a0a7221 */ /* 0x000fe20000000200 */
[----:B-----5:R-:W-:-:S04]  /*0770*/  FADD R11, R2, -R5 ;  /* 0x80000005020b7221 */ /* 0x020fc80000000000 */
[----:B------:R-:W-:-:S05]  /*0780*/  FADD R10, |R11|, R10 ;  /* 0x0000000a0b0a7221 */ /* 0x000fca0000000200 */
[----:B------:R-:W0:Y:S01]  /*0790*/  SHFL.BFLY PT, R9, R10, 0x10, 0x1f ;  /* 0x0e001f000a097f89 */ /* 0x000e2200000e0000 */
[----:B------:R-:W-:Y:S01]  /*07a0*/  LOP3.LUT R2, R19, 0x1f, RZ, 0xc0, !PT ;  /* 0x0000001f13027812 */ /* 0x000fe200078ec0ff */
[----:B0-----:R-:W-:-:S05]  /*07b0*/  FADD R9, R10, R9 ;  /* 0x000000090a097221 */ /* 0x001fca0000000000 */
[----:B------:R-:W0:Y:S01]  /*07c0*/  SHFL.BFLY PT, R4, R9, 0x8, 0x1f ;  /* 0x0d001f0009047f89 */ /* 0x000e2200000e0000 */
[----:B------:R-:W-:Y:S01]  /*07d0*/  ISETP.GE.U32.AND P0, PT, R2, 0x8, PT ;  /* 0x000000080200780c */ /* 0x000fe20003f06070 */
[----:B------:R-:W-:-:S05]  /*07e0*/  IMAD.SHL.U32 R5, R6, 0x20, RZ ;  /* 0x0000002006057824 */ /* 0x000fca00078e00ff */
[----:B------:R-:W-:Y:S01]  /*07f0*/  LOP3.LUT R11, R5, R3, RZ, 0xfc, !PT ;  /* 0x00000003050b7212 */ /* 0x000fe200078efcff */
[----:B0-----:R-:W-:-:S06]  /*0800*/  FADD R4, R9, R4 ;  /* 0x0000000409047221 */ /* 0x001fcc0000000000 */
[----:B------:R-:W-:Y:S01]  /*0810*/  @!P0 STS [R11+UR4], R4 ;  /* 0x000000040b008988 */ /* 0x000fe20008000804 */
[----:B------:R-:W-:Y:S01]  /*0820*/  LEA R8, R19, UR4, 0x2 ;  /* 0x0000000413087c11 */ /* 0x000fe2000f8e10ff */
[----:B------:R-:W-:Y:S06]  /*0830*/  BAR.SYNC.DEFER_BLOCKING 0x0 ;  /* 0x0000000000007b1d */ /* 0x000fec0000010000 */
[----:B------:R-:W0:Y:S04]  /*0840*/  @!P1 LDS R7, [R8] ;  /* 0x0000000008079984 */ /* 0x000e280000000800 */
[----:B0-----:R-:W0:Y:S02]  /*0850*/  SHFL.BFLY PT, R2, R7, 0x4, 0x1f ;  /* 0x0c801f0007027f89 */ /* 0x001e2400000e0000 */
[----:B0-----:R-:W-:-:S05]  /*0860*/  FADD R9, R7, R2 ;  /* 0x0000000207097221 */ /* 0x001fca0000000000 */
[----:B------:R-:W0:Y:S01]  /*0870*/  SHFL.BFLY PT, R2, R9, 0x2, 0x1f ;  /* 0x0c401f0009027f89 */ /* 0x000e2200000e0000 */
[----:B------:R-:W-:Y:S01]  /*0880*/  ISETP.NE.AND P0, PT, R6, RZ, PT ;  /* 0x000000ff0600720c */ /* 0x000fe20003f05270 */
[----:B0-----:R-:W-:-:S05]  /*0890*/  FADD R10, R9, R2 ;  /* 0x00000002090a7221 */ /* 0x001fca0000000000 */
[----:B------:R-:W0:Y:S01]  /*08a0*/  SHFL.BFLY PT, R13, R10, 0x1, 0x1f ;  /* 0x0c201f000a0d7f89 */ /* 0x000e2200000e0000 */
[----:B------:R-:W-:Y:S02]  /*08b0*/  ISETP.LT.AND P0, PT, R19, 0x40, !P0 ;  /* 0x000000401300780c */ /* 0x000fe40004701270 */
[----:B------:R-:W-:-:S04]  /*08c0*/  SHF.R.U32.HI R2, RZ, 0x3, R19 ;  /* 0x00000003ff027819 */ /* 0x000fc80000011613 */
[----:B------:R-:W-:Y:S01]  /*08d0*/  SGXT.U32 R2, R2, 0x2 ;  /* 0x000000020202781a */ /* 0x000fe20000000000 */
[----:B0-----:R-:W-:-:S06]  /*08e0*/  FADD R13, R10, R13 ;  /* 0x0000000d0a0d7221 */ /* 0x001fcc0000000000 */
[----:B------:R0:W-:Y:S01]  /*08f0*/  @P0 STS [R8], R13 ;  /* 0x0000000d08000388 */ /* 0x0001e20000000800 */
[----:B------:R-:W-:Y:S01]  /*0900*/  BAR.SYNC.DEFER_BLOCKING 0x0 ;  /* 0x0000000000007b1d */ /* 0x000fe20000010000 */
[----:B------:R-:W-:-:S13]  /*0910*/  LOP3.LUT P1, RZ, R3, R2, RZ, 0xfc, !PT ;  /* 0x0000000203ff7212 */ /* 0x000fda000782fcff */
[----:B0-----:R-:W-:Y:S05]  /*0920*/  @P1 EXIT ;  /* 0x000000000000194d */ /* 0x001fea0003800000 */
[----:B------:R-:W0:Y:S01]  /*0930*/  LDS R5, [R5+UR4] ;  /* 0x0000000405057984 */ /* 0x000e220008000800 */
[----:B------:R-:W1:Y:S02]  /*0940*/  LDC.64 R2, c[0x0][0x220] ;  /* 0x00008800ff027b82 */ /* 0x000e640000000a00 */
[----:B-1----:R-:W-:-:S05]  /*0950*/  IMAD.WIDE R2, R0, 0x4, R2 ;  /* 0x0000000400027825 */ /* 0x002fca00078e0202 */
[----:B0-----:R-:W-:Y:S01]  /*0960*/  STG.E desc[UR6][R2.64], R5 ;  /* 0x0000000502007986 */ /* 0x001fe2000c101906 */
[----:B------:R-:W-:Y:S05]  /*0970*/  EXIT ;  /* 0x000000000000794d */ /* 0x000fea0003800000 */
.L_x_0:
[----:B------:R-:W-:-:S00]  /*0980*/  BRA `(.L_x_0) ;  /* 0xfffffffc00fc7947 */ /* 0x000fc0000383ffff */
[----:B------:R-:W-:-:S00]  /*0990*/  NOP ;  /* 0x0000000000007918 */ /* 0x000fc00000000000 */
        /* <DEDUP_REMOVED lines=14> */
.L_x_1:


//--------------------- .nv.shared.triton_per_fused_abs_mean_sub_8 --------------------------
	.section	.nv.shared.triton_per_fused_abs_mean_sub_8,"aw",@nobits
	.sectionflags	@""
	.align	16
	.zero		1024


//--------------------- .nv.constant0.triton_per_fused_abs_mean_sub_8 --------------------------
	.section	.nv.constant0.triton_per_fused_abs_mean_sub_8,"a",@progbits
	.sectionflags	@""
	.align	4
.nv.constant0.triton_per_fused_abs_mean_sub_8:
	.zero		560
